//
// Generated by NVIDIA NVVM Compiler
//
// Compiler Build ID: CL-36424714
// Cuda compilation tools, release 13.0, V13.0.88
// Based on NVVM 20.0.0
//

.version 9.0
.target sm_100
.address_size 64

	// .globl	_Z10vector_addPfS_S_i
.extern .func  (.param .b32 func_retval0) vprintf
(
	.param .b64 vprintf_param_0,
	.param .b64 vprintf_param_1
)
;
.global .align 1 .b8 $str[37] = {116, 104, 114, 101, 97, 100, 95, 105, 100, 120, 58, 32, 37, 100, 44, 32, 97, 58, 32, 37, 102, 44, 32, 98, 58, 32, 37, 102, 44, 32, 99, 58, 32, 37, 102, 10};

.visible .entry _Z10vector_addPfS_S_i(
	.param .u64 .ptr .align 1 _Z10vector_addPfS_S_i_param_0,
	.param .u64 .ptr .align 1 _Z10vector_addPfS_S_i_param_1,
	.param .u64 .ptr .align 1 _Z10vector_addPfS_S_i_param_2,
	.param .u32 _Z10vector_addPfS_S_i_param_3
)
{
	.local .align 16 .b8 	__local_depot0[32];
	.reg .b64 	%SP;
	.reg .b64 	%SPL;
	.reg .pred 	%p<2>;
	.reg .b32 	%r<8>;
	.reg .b32 	%f<6>;
	.reg .b64 	%rd<15>;
	.reg .b64 	%fd<4>;

	mov.u64 	%SPL, __local_depot0;
	cvta.local.u64 	%SP, %SPL;
	ld.param.u64 	%rd1, [_Z10vector_addPfS_S_i_param_0];
	ld.param.u64 	%rd2, [_Z10vector_addPfS_S_i_param_1];
	ld.param.u64 	%rd3, [_Z10vector_addPfS_S_i_param_2];
	ld.param.u32 	%r2, [_Z10vector_addPfS_S_i_param_3];
	mov.u32 	%r3, %ctaid.x;
	mov.u32 	%r4, %ntid.x;
	mov.u32 	%r5, %tid.x;
	mad.lo.s32 	%r1, %r3, %r4, %r5;
	setp.ge.s32 	%p1, %r1, %r2;
	@%p1 bra 	$L__BB0_2;
	add.u64 	%rd4, %SP, 0;
	add.u64 	%rd5, %SPL, 0;
	cvta.to.global.u64 	%rd6, %rd1;
	cvta.to.global.u64 	%rd7, %rd2;
	cvta.to.global.u64 	%rd8, %rd3;
	mul.wide.s32 	%rd9, %r1, 4;
	add.s64 	%rd10, %rd6, %rd9;
	ld.global.f32 	%f1, [%rd10];
	add.s64 	%rd11, %rd7, %rd9;
	ld.global.f32 	%f2, [%rd11];
	add.f32 	%f3, %f1, %f2;
	add.s64 	%rd12, %rd8, %rd9;
	st.global.f32 	[%rd12], %f3;
	ld.global.f32 	%f4, [%rd10];
	cvt.f64.f32 	%fd1, %f4;
	ld.global.f32 	%f5, [%rd11];
	cvt.f64.f32 	%fd2, %f5;
	cvt.f64.f32 	%fd3, %f3;
	st.local.u32 	[%rd5], %r1;
	st.local.f64 	[%rd5+8], %fd1;
	st.local.v2.f64 	[%rd5+16], {%fd2, %fd3};
	mov.u64 	%rd13, $str;
	cvta.global.u64 	%rd14, %rd13;
	{ // callseq 0, 0
	.param .b64 param0;
	st.param.b64 	[param0], %rd14;
	.param .b64 param1;
	st.param.b64 	[param1], %rd4;
	.param .b32 retval0;
	call.uni (retval0), 
	vprintf, 
	(
	param0, 
	param1
	);
	ld.param.b32 	%r6, [retval0];
	} // callseq 0
$L__BB0_2:
	ret;

}


// ===== COMPILED SASS (sm_100) =====

	.target	sm_100

	.elftype	@"ET_EXEC"


//--------------------- .note.nv.tkinfo           --------------------------
	.section	.note.nv.tkinfo,"",@"SHT_NOTE"
	.sectionflags	@"SHF_NOTE_NV_TKINFO"
	.tkinfo
        /*0018*/ 	.word	0x00000002
        /*0030*/ 	.string	""
        /*0030*/ 	.string	"ptxas"
        /*0030*/ 	.string	"Cuda compilation tools, release 13.0, V13.0.88"
        /*0030*/ 	.string	"Build cuda_13.0.r13.0/compiler.36424714_0"
        /*0030*/ 	.string	"-arch sm_100 -m 64 "



//--------------------- .note.nv.cuinfo           --------------------------
	.section	.note.nv.cuinfo,"",@"SHT_NOTE"
	.sectionflags	@"SHF_NOTE_NV_CUINFO"
        /*0018*/ 	.short	0x0002
        /*001a*/ 	.short	0x0064
        /*001c*/ 	.short	0x0082
	.zero		2


//--------------------- .nv.info                  --------------------------
	.section	.nv.info,"",@"SHT_CUDA_INFO"
	.align	4


	//----- nvinfo : EIATTR_REGCOUNT
	.align		4
        /*0000*/ 	.byte	0x04, 0x2f
        /*0002*/ 	.short	(.L_2 - .L_1)
	.align		4
.L_1:
        /*0004*/ 	.word	index@(_Z10vector_addPfS_S_i)
        /*0008*/ 	.word	0x00000018


	//----- nvinfo : EIATTR_FRAME_SIZE
	.align		4
.L_2:
        /*000c*/ 	.byte	0x04, 0x11
        /*000e*/ 	.short	(.L_4 - .L_3)
	.align		4
.L_3:
        /*0010*/ 	.word	index@(_Z10vector_addPfS_S_i)
        /*0014*/ 	.word	0x00000020


	//----- nvinfo : EIATTR_MIN_STACK_SIZE
	.align		4
.L_4:
        /*0018*/ 	.byte	0x04, 0x12
        /*001a*/ 	.short	(.L_6 - .L_5)
	.align		4
.L_5:
        /*001c*/ 	.word	index@(_Z10vector_addPfS_S_i)
        /*0020*/ 	.word	0x00000020
.L_6:


//--------------------- .nv.compat                --------------------------
	.section	.nv.compat,"",@"SHT_CUDA_COMPAT_INFO"
	.align	4
        /*0000*/ 	.byte	0x02, 0x09, 0x00, 0x00, 0x02, 0x02, 0x01, 0x00, 0x02, 0x05, 0x05, 0x00, 0x03, 0x07, 0x01, 0x01
        /*0010*/ 	.byte	0x02, 0x03, 0x00, 0x00, 0x02, 0x06, 0x01, 0x00, 0x04, 0x0b, 0x08, 0x00, 0x09, 0x00, 0x00, 0x00
        /*0020*/ 	.byte	0x00, 0x00, 0x00, 0x00


//--------------------- .nv.info._Z10vector_addPfS_S_i --------------------------
	.section	.nv.info._Z10vector_addPfS_S_i,"",@"SHT_CUDA_INFO"
	.sectionflags	@""
	.align	4


	//----- nvinfo : EIATTR_CUDA_API_VERSION
	.align		4
        /*0000*/ 	.byte	0x04, 0x37
        /*0002*/ 	.short	(.L_8 - .L_7)
.L_7:
        /*0004*/ 	.word	0x00000082


	//----- nvinfo : EIATTR_KPARAM_INFO
	.align		4
.L_8:
        /*0008*/ 	.byte	0x04, 0x17
        /*000a*/ 	.short	(.L_10 - .L_9)
.L_9:
        /*000c*/ 	.word	0x00000000
        /*0010*/ 	.short	0x0003
        /*0012*/ 	.short	0x0018
        /*0014*/ 	.byte	0x00, 0xf0, 0x11, 0x00


	//----- nvinfo : EIATTR_KPARAM_INFO
	.align		4
.L_10:
        /*0018*/ 	.byte	0x04, 0x17
        /*001a*/ 	.short	(.L_12 - .L_11)
.L_11:
        /*001c*/ 	.word	0x00000000
        /*0020*/ 	.short	0x0002
        /*0022*/ 	.short	0x0010
        /*0024*/ 	.byte	0x00, 0xf5, 0x21, 0x00


	//----- nvinfo : EIATTR_KPARAM_INFO
	.align		4
.L_12:
        /*0028*/ 	.byte	0x04, 0x17
        /*002a*/ 	.short	(.L_14 - .L_13)
.L_13:
        /*002c*/ 	.word	0x00000000
        /*0030*/ 	.short	0x0001
        /*0032*/ 	.short	0x0008
        /*0034*/ 	.byte	0x00, 0xf5, 0x21, 0x00


	//----- nvinfo : EIATTR_KPARAM_INFO
	.align		4
.L_14:
        /*0038*/ 	.byte	0x04, 0x17
        /*003a*/ 	.short	(.L_16 - .L_15)
.L_15:
        /*003c*/ 	.word	0x00000000
        /*0040*/ 	.short	0x0000
        /*0042*/ 	.short	0x0000
        /*0044*/ 	.byte	0x00, 0xf5, 0x21, 0x00


	//----- nvinfo : EIATTR_SPARSE_MMA_MASK
	.align		4
.L_16:
        /*0048*/ 	.byte	0x03, 0x50
        /*004a*/ 	.short	0x0000


	//----- nvinfo : EIATTR_MAXREG_COUNT
	.align		4
        /*004c*/ 	.byte	0x03, 0x1b
        /*004e*/ 	.short	0x00ff


	//----- nvinfo : EIATTR_EXTERNS
	.align		4
        /*0050*/ 	.byte	0x04, 0x0f
        /*0052*/ 	.short	(.L_18 - .L_17)


	//   ....[0]....
	.align		4
.L_17:
        /*0054*/ 	.word	index@(vprintf)


	//----- nvinfo : EIATTR_MERCURY_ISA_VERSION
	.align		4
.L_18:
        /*0058*/ 	.byte	0x03, 0x5f
        /*005a*/ 	.short	0x0101


	//----- nvinfo : EIATTR_VRC_CTA_INIT_COUNT
	.align		4
        /*005c*/ 	.byte	0x02, 0x4a
	.zero		1
	.zero		1


	//----- nvinfo : EIATTR_SYSCALL_OFFSETS
	.align		4
        /*0060*/ 	.byte	0x04, 0x46
        /*0062*/ 	.short	(.L_20 - .L_19)


	//   ....[0]....
.L_19:
        /*0064*/ 	.word	0x00000260


	//----- nvinfo : EIATTR_EXIT_INSTR_OFFSETS
	.align		4
.L_20:
        /*0068*/ 	.byte	0x04, 0x1c
        /*006a*/ 	.short	(.L_22 - .L_21)


	//   ....[0]....
.L_21:
        /*006c*/ 	.word	0x000000c0


	//   ....[1]....
        /*0070*/ 	.word	0x00000270


	//----- nvinfo : EIATTR_CRS_STACK_SIZE
	.align		4
.L_22:
        /*0074*/ 	.byte	0x04, 0x1e
        /*0076*/ 	.short	(.L_24 - .L_23)
.L_23:
        /*0078*/ 	.word	0x00000000


	//----- nvinfo : EIATTR_CBANK_PARAM_SIZE
	.align		4
.L_24:
        /*007c*/ 	.byte	0x03, 0x19
        /*007e*/ 	.short	0x001c


	//----- nvinfo : EIATTR_PARAM_CBANK
	.align		4
        /*0080*/ 	.byte	0x04, 0x0a
        /*0082*/ 	.short	(.L_26 - .L_25)
	.align		4
.L_25:
        /*0084*/ 	.word	index@(.nv.constant0._Z10vector_addPfS_S_i)
        /*0088*/ 	.short	0x0380
        /*008a*/ 	.short	0x001c


	//----- nvinfo : EIATTR_SW_WAR
	.align		4
.L_26:
        /*008c*/ 	.byte	0x04, 0x36
        /*008e*/ 	.short	(.L_28 - .L_27)
.L_27:
        /*0090*/ 	.word	0x00000008
.L_28:


//--------------------- .nv.callgraph             --------------------------
	.section	.nv.callgraph,"",@"SHT_CUDA_CALLGRAPH"
	.align	4
	.sectionentsize	8
	.align		4
        /*0000*/ 	.word	0x00000000
	.align		4
        /*0004*/ 	.word	0xffffffff
	.align		4
        /*0008*/ 	.word	index@(_Z10vector_addPfS_S_i)
	.align		4
        /*000c*/ 	.word	index@(vprintf)
	.align		4
        /*0010*/ 	.word	0x00000000
	.align		4
        /*0014*/ 	.word	0xfffffffe
	.align		4
        /*0018*/ 	.word	0x00000000
	.align		4
        /*001c*/ 	.word	0xfffffffd
	.align		4
        /*0020*/ 	.word	0x00000000
	.align		4
        /*0024*/ 	.word	0xfffffffc


//--------------------- .nv.constant4             --------------------------
	.section	.nv.constant4,"a",@progbits
	.align	8
	.align		8
.nv.constant4:
        /*0000*/ 	.dword	vprintf
	.align		8
        /*0008*/ 	.dword	$str


//--------------------- .text._Z10vector_addPfS_S_i --------------------------
	.section	.text._Z10vector_addPfS_S_i,"ax",@progbits
	.align	128
        .global         _Z10vector_addPfS_S_i
        .type           _Z10vector_addPfS_S_i,@function
        .size           _Z10vector_addPfS_S_i,(.L_x_2 - _Z10vector_addPfS_S_i)
        .other          _Z10vector_addPfS_S_i,@"STO_CUDA_ENTRY STV_DEFAULT"
_Z10vector_addPfS_S_i:
.text._Z10vector_addPfS_S_i:
[----:B------:R-:W0:Y:S01]  /*0000*/  LDC R1, c[0x0][0x37c] ;  /* 0x0000df00ff017b82 */ /* 0x000e220000000800 */
[----:B------:R-:W1:Y:S01]  /*0010*/  S2R R3, SR_TID.X ;  /* 0x0000000000037919 */ /* 0x000e620000002100 */
[----:B------:R-:W2:Y:S06]  /*0020*/  LDCU UR5, c[0x0][0x2fc] ;  /* 0x00005f80ff0577ac */ /* 0x000eac0008000800 */
[----:B------:R-:W1:Y:S01]  /*0030*/  S2UR UR6, SR_CTAID.X ;  /* 0x00000000000679c3 */ /* 0x000e620000002500 */
[----:B0-----:R-:W-:Y:S01]  /*0040*/  IADD3 R1, PT, PT, R1, -0x20, RZ ;  /* 0xffffffe001017810 */ /* 0x001fe20007ffe0ff */
[----:B------:R-:W0:Y:S01]  /*0050*/  LDCU UR7, c[0x0][0x398] ;  /* 0x00007300ff0777ac */ /* 0x000e220008000800 */
[----:B------:R-:W3:Y:S05]  /*0060*/  LDCU UR4, c[0x0][0x2f8] ;  /* 0x00005f00ff0477ac */ /* 0x000eea0008000800 */
[----:B------:R-:W1:Y:S01]  /*0070*/  LDC R0, c[0x0][0x360] ;  /* 0x0000d800ff007b82 */ /* 0x000e620000000800 */
[----:B---3--:R-:W-:-:S04]  /*0080*/  IADD3 R6, P1, PT, R1, UR4, RZ ;  /* 0x0000000401067c10 */ /* 0x008fc8000ff3e0ff */
[----:B--2---:R-:W-:Y:S01]  /*0090*/  IADD3.X R7, PT, PT, RZ, UR5, RZ, P1, !PT ;  /* 0x00000005ff077c10 */ /* 0x004fe20008ffe4ff */
[----:B-1----:R-:W-:-:S05]  /*00a0*/  IMAD R0, R0, UR6, R3 ;  /* 0x0000000600007c24 */ /* 0x002fca000f8e0203 */
[----:B0-----:R-:W-:-:S13]  /*00b0*/  ISETP.GE.AND P0, PT, R0, UR7, PT ;  /* 0x0000000700007c0c */ /* 0x001fda000bf06270 */
[----:B------:R-:W-:Y:S05]  /*00c0*/  @P0 EXIT ;  /* 0x000000000000094d */ /* 0x000fea0003800000 */
[----:B------:R-:W0:Y:S01]  /*00d0*/  LDC.64 R4, c[0x0][0x380] ;  /* 0x0000e000ff047b82 */ /* 0x000e220000000a00 */
[----:B------:R-:W1:Y:S07]  /*00e0*/  LDCU.64 UR4, c[0x0][0x358] ;  /* 0x00006b00ff0477ac */ /* 0x000e6e0008000a00 */
[----:B------:R-:W2:Y:S08]  /*00f0*/  LDC.64 R2, c[0x0][0x388] ;  /* 0x0000e200ff027b82 */ /* 0x000eb00000000a00 */
[----:B------:R-:W3:Y:S01]  /*0100*/  LDC.64 R18, c[0x0][0x390] ;  /* 0x0000e400ff127b82 */ /* 0x000ee20000000a00 */
[----:B0-----:R-:W-:-:S05]  /*0110*/  IMAD.WIDE R4, R0, 0x4, R4 ;  /* 0x0000000400047825 */ /* 0x001fca00078e0204 */
[----:B-1----:R-:W4:Y:S01]  /*0120*/  LDG.E R12, desc[UR4][R4.64] ;  /* 0x00000004040c7981 */ /* 0x002f22000c1e1900 */
[----:B--2---:R-:W-:-:S05]  /*0130*/  IMAD.WIDE R2, R0, 0x4, R2 ;  /* 0x0000000400027825 */ /* 0x004fca00078e0202 */
[----:B------:R-:W4:Y:S01]  /*0140*/  LDG.E R9, desc[UR4][R2.64] ;  /* 0x0000000402097981 */ /* 0x000f22000c1e1900 */
[----:B---3--:R-:W-:-:S04]  /*0150*/  IMAD.WIDE R18, R0, 0x4, R18 ;  /* 0x0000000400127825 */ /* 0x008fc800078e0212 */
[----:B----4-:R-:W-:-:S05]  /*0160*/  FADD R12, R12, R9 ;  /* 0x000000090c0c7221 */ /* 0x010fca0000000000 */
[----:B------:R0:W-:Y:S04]  /*0170*/  STG.E desc[UR4][R18.64], R12 ;  /* 0x0000000c12007986 */ /* 0x0001e8000c101904 */
[----:B------:R1:W2:Y:S04]  /*0180*/  LDG.E R13, desc[UR4][R4.64] ;  /* 0x00000004040d7981 */ /* 0x0002a8000c1e1900 */
[----:B------:R-:W3:Y:S01]  /*0190*/  LDG.E R8, desc[UR4][R2.64] ;  /* 0x0000000402087981 */ /* 0x000ee2000c1e1900 */
[----:B------:R-:W-:Y:S01]  /*01a0*/  F2F.F64.F32 R10, R12 ;  /* 0x0000000c000a7310 */ /* 0x000fe20000201800 */
[----:B------:R-:W-:Y:S01]  /*01b0*/  MOV R16, 0x0 ;  /* 0x0000000000107802 */ /* 0x000fe20000000f00 */
[----:B------:R-:W1:Y:S01]  /*01c0*/  LDCU.64 UR4, c[0x4][0x8] ;  /* 0x01000100ff0477ac */ /* 0x000e620008000a00 */
[----:B------:R0:W-:Y:S04]  /*01d0*/  STL [R1], R0 ;  /* 0x0000000001007387 */ /* 0x0001e80000100800 */
[----:B------:R-:W4:Y:S01]  /*01e0*/  LDC.64 R16, c[0x4][R16] ;  /* 0x0100000010107b82 */ /* 0x000f220000000a00 */
[----:B-1----:R-:W-:-:S02]  /*01f0*/  MOV R4, UR4 ;  /* 0x0000000400047c02 */ /* 0x002fc40008000f00 */
[----:B------:R-:W-:Y:S01]  /*0200*/  MOV R5, UR5 ;  /* 0x0000000500057c02 */ /* 0x000fe20008000f00 */
[----:B--2---:R-:W1:Y:S08]  /*0210*/  F2F.F64.F32 R14, R13 ;  /* 0x0000000d000e7310 */ /* 0x004e700000201800 */
[----:B---3--:R-:W2:Y:S01]  /*0220*/  F2F.F64.F32 R8, R8 ;  /* 0x0000000800087310 */ /* 0x008ea20000201800 */
[----:B-1----:R0:W-:Y:S04]  /*0230*/  STL.64 [R1+0x8], R14 ;  /* 0x0000080e01007387 */ /* 0x0021e80000100a00 */
[----:B--2-4-:R0:W-:Y:S02]  /*0240*/  STL.128 [R1+0x10], R8 ;  /* 0x0000100801007387 */ /* 0x0141e40000100c00 */
[----:B------:R-:W-:-:S07]  /*0250*/  LEPC R20, `(.L_x_0) ;  /* 0x000000001014794e */ /* 0x000fce0000000000 */
[----:B0-----:R-:W-:Y:S05]  /*0260*/  CALL.ABS.NOINC R16 ;  /* 0x0000000010007343 */ /* 0x001fea0003c00000 */
.L_x_0:
[----:B------:R-:W-:Y:S05]  /*0270*/  EXIT ;  /* 0x000000000000794d */ /* 0x000fea0003800000 */
.L_x_1:
[----:B------:R-:W-:-:S00]  /*0280*/  BRA `(.L_x_1) ;  /* 0xfffffffc00fc7947 */ /* 0x000fc0000383ffff */
[----:B------:R-:W-:-:S00]  /*0290*/  NOP ;  /* 0x0000000000007918 */ /* 0x000fc00000000000 */
        /* <DEDUP_REMOVED lines=14> */
.L_x_2:


//--------------------- .nv.global.init           --------------------------
	.section	.nv.global.init,"aw",@progbits
.nv.global.init:
	.type		$str,@object
	.size		$str,(.L_0 - $str)
$str:
        /*0000*/ 	.byte	0x74, 0x68, 0x72, 0x65, 0x61, 0x64, 0x5f, 0x69, 0x64, 0x78, 0x3a, 0x20, 0x25, 0x64, 0x2c, 0x20
        /*0010*/ 	.byte	0x61, 0x3a, 0x20, 0x25, 0x66, 0x2c, 0x20, 0x62, 0x3a, 0x20, 0x25, 0x66, 0x2c, 0x20, 0x63, 0x3a
        /*0020*/ 	.byte	0x20, 0x25, 0x66, 0x0a, 0x00
.L_0:


//--------------------- .nv.shared.reserved.0     --------------------------
	.section	.nv.shared.reserved.0,"aw",@nobits
	.weak		__nv_reservedSMEM_offset_0_alias
	.size		__nv_reservedSMEM_offset_0_alias, 0, 64
	.other		__nv_reservedSMEM_offset_0_alias,@"STO_CUDA_RESERVED_SHARED STV_DEFAULT"
__nv_reservedSMEM_offset_0_alias:
	.zero		0
	.zero		64


//--------------------- .nv.constant0._Z10vector_addPfS_S_i --------------------------
	.section	.nv.constant0._Z10vector_addPfS_S_i,"a",@progbits
	.sectionflags	@""
	.align	4
.nv.constant0._Z10vector_addPfS_S_i:
	.zero		924


//--------------------- SYMBOLS --------------------------

	.type		.nv.reservedSmem.offset0,@object
	.size		.nv.reservedSmem.offset0,0x4
	.type		vprintf,@function
